//
// Generated by NVIDIA NVVM Compiler
//
// Compiler Build ID: CL-36424714
// Cuda compilation tools, release 13.0, V13.0.88
// Based on NVVM 20.0.0
//

.version 9.0
.target sm_100
.address_size 64

	// .globl	_Z10hello_cudav
.extern .func  (.param .b32 func_retval0) vprintf
(
	.param .b64 vprintf_param_0,
	.param .b64 vprintf_param_1
)
;
.global .align 1 .b8 $str[29] = {72, 101, 108, 108, 111, 32, 67, 117, 100, 97, 32, 120, 61, 37, 100, 44, 32, 121, 61, 37, 100, 44, 32, 122, 61, 37, 100, 10};

.visible .entry _Z10hello_cudav()
{
	.local .align 8 .b8 	__local_depot0[16];
	.reg .b64 	%SP;
	.reg .b64 	%SPL;
	.reg .b32 	%r<6>;
	.reg .b64 	%rd<5>;

	mov.u64 	%SPL, __local_depot0;
	cvta.local.u64 	%SP, %SPL;
	add.u64 	%rd1, %SP, 0;
	add.u64 	%rd2, %SPL, 0;
	mov.u32 	%r1, %tid.x;
	mov.u32 	%r2, %tid.y;
	mov.u32 	%r3, %tid.z;
	st.local.v2.u32 	[%rd2], {%r1, %r2};
	st.local.u32 	[%rd2+8], %r3;
	mov.u64 	%rd3, $str;
	cvta.global.u64 	%rd4, %rd3;
	{ // callseq 0, 0
	.param .b64 param0;
	st.param.b64 	[param0], %rd4;
	.param .b64 param1;
	st.param.b64 	[param1], %rd1;
	.param .b32 retval0;
	call.uni (retval0), 
	vprintf, 
	(
	param0, 
	param1
	);
	ld.param.b32 	%r4, [retval0];
	} // callseq 0
	ret;

}


// ===== COMPILED SASS (sm_100) =====

	.target	sm_100

	.elftype	@"ET_EXEC"


//--------------------- .note.nv.tkinfo           --------------------------
	.section	.note.nv.tkinfo,"",@"SHT_NOTE"
	.sectionflags	@"SHF_NOTE_NV_TKINFO"
	.tkinfo
        /*0018*/ 	.word	0x00000002
        /*0030*/ 	.string	""
        /*0030*/ 	.string	"ptxas"
        /*0030*/ 	.string	"Cuda compilation tools, release 13.0, V13.0.88"
        /*0030*/ 	.string	"Build cuda_13.0.r13.0/compiler.36424714_0"
        /*0030*/ 	.string	"-arch sm_100 -m 64 "



//--------------------- .note.nv.cuinfo           --------------------------
	.section	.note.nv.cuinfo,"",@"SHT_NOTE"
	.sectionflags	@"SHF_NOTE_NV_CUINFO"
        /*0018*/ 	.short	0x0002
        /*001a*/ 	.short	0x0064
        /*001c*/ 	.short	0x0082
	.zero		2


//--------------------- .nv.info                  --------------------------
	.section	.nv.info,"",@"SHT_CUDA_INFO"
	.align	4


	//----- nvinfo : EIATTR_REGCOUNT
	.align		4
        /*0000*/ 	.byte	0x04, 0x2f
        /*0002*/ 	.short	(.L_2 - .L_1)
	.align		4
.L_1:
        /*0004*/ 	.word	index@(_Z10hello_cudav)
        /*0008*/ 	.word	0x00000018


	//----- nvinfo : EIATTR_FRAME_SIZE
	.align		4
.L_2:
        /*000c*/ 	.byte	0x04, 0x11
        /*000e*/ 	.short	(.L_4 - .L_3)
	.align		4
.L_3:
        /*0010*/ 	.word	index@(_Z10hello_cudav)
        /*0014*/ 	.word	0x00000010


	//----- nvinfo : EIATTR_MIN_STACK_SIZE
	.align		4
.L_4:
        /*0018*/ 	.byte	0x04, 0x12
        /*001a*/ 	.short	(.L_6 - .L_5)
	.align		4
.L_5:
        /*001c*/ 	.word	index@(_Z10hello_cudav)
        /*0020*/ 	.word	0x00000010
.L_6:


//--------------------- .nv.compat                --------------------------
	.section	.nv.compat,"",@"SHT_CUDA_COMPAT_INFO"
	.align	4
        /*0000*/ 	.byte	0x02, 0x09, 0x00, 0x00, 0x02, 0x02, 0x01, 0x00, 0x02, 0x05, 0x05, 0x00, 0x03, 0x07, 0x01, 0x01
        /*0010*/ 	.byte	0x02, 0x03, 0x00, 0x00, 0x02, 0x06, 0x01, 0x00, 0x04, 0x0b, 0x08, 0x00, 0x09, 0x00, 0x00, 0x00
        /*0020*/ 	.byte	0x00, 0x00, 0x00, 0x00


//--------------------- .nv.info._Z10hello_cudav  --------------------------
	.section	.nv.info._Z10hello_cudav,"",@"SHT_CUDA_INFO"
	.sectionflags	@""
	.align	4


	//----- nvinfo : EIATTR_CUDA_API_VERSION
	.align		4
        /*0000*/ 	.byte	0x04, 0x37
        /*0002*/ 	.short	(.L_8 - .L_7)
.L_7:
        /*0004*/ 	.word	0x00000082


	//----- nvinfo : EIATTR_SPARSE_MMA_MASK
	.align		4
.L_8:
        /*0008*/ 	.byte	0x03, 0x50
        /*000a*/ 	.short	0x0000


	//----- nvinfo : EIATTR_MAXREG_COUNT
	.align		4
        /*000c*/ 	.byte	0x03, 0x1b
        /*000e*/ 	.short	0x00ff


	//----- nvinfo : EIATTR_EXTERNS
	.align		4
        /*0010*/ 	.byte	0x04, 0x0f
        /*0012*/ 	.short	(.L_10 - .L_9)


	//   ....[0]....
	.align		4
.L_9:
        /*0014*/ 	.word	index@(vprintf)


	//----- nvinfo : EIATTR_MERCURY_ISA_VERSION
	.align		4
.L_10:
        /*0018*/ 	.byte	0x03, 0x5f
        /*001a*/ 	.short	0x0101


	//----- nvinfo : EIATTR_VRC_CTA_INIT_COUNT
	.align		4
        /*001c*/ 	.byte	0x02, 0x4a
	.zero		1
	.zero		1


	//----- nvinfo : EIATTR_SYSCALL_OFFSETS
	.align		4
        /*0020*/ 	.byte	0x04, 0x46
        /*0022*/ 	.short	(.L_12 - .L_11)


	//   ....[0]....
.L_11:
        /*0024*/ 	.word	0x00000110


	//----- nvinfo : EIATTR_EXIT_INSTR_OFFSETS
	.align		4
.L_12:
        /*0028*/ 	.byte	0x04, 0x1c
        /*002a*/ 	.short	(.L_14 - .L_13)


	//   ....[0]....
.L_13:
        /*002c*/ 	.word	0x00000120


	//----- nvinfo : EIATTR_SW_WAR
	.align		4
.L_14:
        /*0030*/ 	.byte	0x04, 0x36
        /*0032*/ 	.short	(.L_16 - .L_15)
.L_15:
        /*0034*/ 	.word	0x00000008
.L_16:


//--------------------- .nv.callgraph             --------------------------
	.section	.nv.callgraph,"",@"SHT_CUDA_CALLGRAPH"
	.align	4
	.sectionentsize	8
	.align		4
        /*0000*/ 	.word	0x00000000
	.align		4
        /*0004*/ 	.word	0xffffffff
	.align		4
        /*0008*/ 	.word	index@(_Z10hello_cudav)
	.align		4
        /*000c*/ 	.word	index@(vprintf)
	.align		4
        /*0010*/ 	.word	0x00000000
	.align		4
        /*0014*/ 	.word	0xfffffffe
	.align		4
        /*0018*/ 	.word	0x00000000
	.align		4
        /*001c*/ 	.word	0xfffffffd
	.align		4
        /*0020*/ 	.word	0x00000000
	.align		4
        /*0024*/ 	.word	0xfffffffc


//--------------------- .nv.constant4             --------------------------
	.section	.nv.constant4,"a",@progbits
	.align	8
	.align		8
.nv.constant4:
        /*0000*/ 	.dword	vprintf
	.align		8
        /*0008*/ 	.dword	$str


//--------------------- .text._Z10hello_cudav     --------------------------
	.section	.text._Z10hello_cudav,"ax",@progbits
	.align	128
        .global         _Z10hello_cudav
        .type           _Z10hello_cudav,@function
        .size           _Z10hello_cudav,(.L_x_2 - _Z10hello_cudav)
        .other          _Z10hello_cudav,@"STO_CUDA_ENTRY STV_DEFAULT"
_Z10hello_cudav:
.text._Z10hello_cudav:
[----:B------:R-:W0:Y:S01]  /*0000*/  LDC R1, c[0x0][0x37c] ;  /* 0x0000df00ff017b82 */ /* 0x000e220000000800 */
[----:B------:R-:W1:Y:S01]  /*0010*/  S2R R8, SR_TID.X ;  /* 0x0000000000087919 */ /* 0x000e620000002100 */
[----:B0-----:R-:W-:Y:S01]  /*0020*/  VIADD R1, R1, 0xfffffff0 ;  /* 0xfffffff001017836 */ /* 0x001fe20000000000 */
[----:B------:R-:W-:Y:S01]  /*0030*/  MOV R0, 0x0 ;  /* 0x0000000000007802 */ /* 0x000fe20000000f00 */
[----:B------:R-:W0:Y:S01]  /*0040*/  LDCU UR4, c[0x0][0x2f8] ;  /* 0x00005f00ff0477ac */ /* 0x000e220008000800 */
[----:B------:R-:W1:Y:S03]  /*0050*/  S2R R9, SR_TID.Y ;  /* 0x0000000000097919 */ /* 0x000e660000002200 */
[----:B------:R2:W3:Y:S01]  /*0060*/  LDC.64 R2, c[0x4][R0] ;  /* 0x0100000000027b82 */ /* 0x0004e20000000a00 */
[----:B------:R-:W4:Y:S01]  /*0070*/  LDCU.64 UR6, c[0x4][0x8] ;  /* 0x01000100ff0677ac */ /* 0x000f220008000a00 */
[----:B------:R-:W5:Y:S01]  /*0080*/  S2R R10, SR_TID.Z ;  /* 0x00000000000a7919 */ /* 0x000f620000002300 */
[----:B------:R-:W2:Y:S01]  /*0090*/  LDCU UR5, c[0x0][0x2fc] ;  /* 0x00005f80ff0577ac */ /* 0x000ea20008000800 */
[----:B0-----:R-:W-:Y:S01]  /*00a0*/  IADD3 R6, P0, PT, R1, UR4, RZ ;  /* 0x0000000401067c10 */ /* 0x001fe2000ff1e0ff */
[----:B----4-:R-:W-:Y:S01]  /*00b0*/  IMAD.U32 R4, RZ, RZ, UR6 ;  /* 0x00000006ff047e24 */ /* 0x010fe2000f8e00ff */
[----:B------:R-:W-:-:S03]  /*00c0*/  MOV R5, UR7 ;  /* 0x0000000700057c02 */ /* 0x000fc60008000f00 */
[----:B--2---:R-:W-:Y:S01]  /*00d0*/  IMAD.X R7, RZ, RZ, UR5, P0 ;  /* 0x00000005ff077e24 */ /* 0x004fe200080e06ff */
[----:B-1----:R0:W-:Y:S04]  /*00e0*/  STL.64 [R1], R8 ;  /* 0x0000000801007387 */ /* 0x0021e80000100a00 */
[----:B-----5:R0:W-:Y:S03]  /*00f0*/  STL [R1+0x8], R10 ;  /* 0x0000080a01007387 */ /* 0x0201e60000100800 */
[----:B------:R-:W-:-:S07]  /*0100*/  LEPC R20, `(.L_x_0) ;  /* 0x000000001014794e */ /* 0x000fce0000000000 */
[----:B0--3--:R-:W-:Y:S05]  /*0110*/  CALL.ABS.NOINC R2 ;  /* 0x0000000002007343 */ /* 0x009fea0003c00000 */
.L_x_0:
[----:B------:R-:W-:Y:S05]  /*0120*/  EXIT ;  /* 0x000000000000794d */ /* 0x000fea0003800000 */
.L_x_1:
[----:B------:R-:W-:-:S00]  /*0130*/  BRA `(.L_x_1) ;  /* 0xfffffffc00fc7947 */ /* 0x000fc0000383ffff */
[----:B------:R-:W-:-:S00]  /*0140*/  NOP ;  /* 0x0000000000007918 */ /* 0x000fc00000000000 */
        /* <DEDUP_REMOVED lines=11> */
.L_x_2:


//--------------------- .nv.global.init           --------------------------
	.section	.nv.global.init,"aw",@progbits
.nv.global.init:
	.type		$str,@object
	.size		$str,(.L_0 - $str)
$str:
        /*0000*/ 	.byte	0x48, 0x65, 0x6c, 0x6c, 0x6f, 0x20, 0x43, 0x75, 0x64, 0x61, 0x20, 0x78, 0x3d, 0x25, 0x64, 0x2c
        /*0010*/ 	.byte	0x20, 0x79, 0x3d, 0x25, 0x64, 0x2c, 0x20, 0x7a, 0x3d, 0x25, 0x64, 0x0a, 0x00
.L_0:


//--------------------- .nv.shared.reserved.0     --------------------------
	.section	.nv.shared.reserved.0,"aw",@nobits
	.weak		__nv_reservedSMEM_offset_0_alias
	.size		__nv_reservedSMEM_offset_0_alias, 0, 64
	.other		__nv_reservedSMEM_offset_0_alias,@"STO_CUDA_RESERVED_SHARED STV_DEFAULT"
__nv_reservedSMEM_offset_0_alias:
	.zero		0
	.zero		64


//--------------------- .nv.constant0._Z10hello_cudav --------------------------
	.section	.nv.constant0._Z10hello_cudav,"a",@progbits
	.sectionflags	@""
	.align	4
.nv.constant0._Z10hello_cudav:
	.zero		896


//--------------------- SYMBOLS --------------------------

	.type		.nv.reservedSmem.offset0,@object
	.size		.nv.reservedSmem.offset0,0x4
	.type		vprintf,@function
